	.headerflags	@"EF_CUDA_TEXMODE_UNIFIED EF_CUDA_64BIT_ADDRESS EF_CUDA_ACCELERATORS EF_CUDA_SM90 EF_CUDA_VIRTUAL_SM(EF_CUDA_SM90)"
	.elftype	@"ET_EXEC"


//--------------------- .nv.info                  --------------------------
	.section	.nv.info,"",@"SHT_CUDA_INFO"
	.align	4


	//----- nvinfo : EIATTR_REGCOUNT
	.align		4
        /*0000*/ 	.byte	0x04, 0x2f
        /*0002*/ 	.short	(.L_1 - .L_0)
	.align		4
.L_0:
        /*0004*/ 	.word	index@(triton_per_fused__softmax_8)
        /*0008*/ 	.word	0x00000012


	//----- nvinfo : EIATTR_MIN_STACK_SIZE
	.align		4
.L_1:
        /*000c*/ 	.byte	0x04, 0x12
        /*000e*/ 	.short	(.L_3 - .L_2)
	.align		4
.L_2:
        /*0010*/ 	.word	index@(triton_per_fused__softmax_8)
        /*0014*/ 	.word	0x00000000


	//----- nvinfo : EIATTR_FRAME_SIZE
	.align		4
.L_3:
        /*0018*/ 	.byte	0x04, 0x11
        /*001a*/ 	.short	(.L_5 - .L_4)
	.align		4
.L_4:
        /*001c*/ 	.word	index@(triton_per_fused__softmax_8)
        /*0020*/ 	.word	0x00000000


	//----- nvinfo : EIATTR_MIN_STACK_SIZE
	.align		4
.L_5:
        /*0024*/ 	.byte	0x04, 0x12
        /*0026*/ 	.short	(.L_7 - .L_6)
	.align		4
.L_6:
        /*0028*/ 	.word	index@(triton_per_fused__softmax_8)
        /*002c*/ 	.word	0x00000000
.L_7:


//--------------------- .nv.info.triton_per_fused__softmax_8 --------------------------
	.section	.nv.info.triton_per_fused__softmax_8,"",@"SHT_CUDA_INFO"
	.sectionflags	@""
	.align	4


	//----- nvinfo : EIATTR_CUDA_API_VERSION
	.align		4
        /*0000*/ 	.byte	0x04, 0x37
        /*0002*/ 	.short	(.L_9 - .L_8)
.L_8:
        /*0004*/ 	.word	0x0000007c


	//----- nvinfo : EIATTR_KPARAM_INFO
	.align		4
.L_9:
        /*0008*/ 	.byte	0x04, 0x17
        /*000a*/ 	.short	(.L_11 - .L_10)
.L_10:
        /*000c*/ 	.word	0x00000000
        /*0010*/ 	.short	0x0002
        /*0012*/ 	.short	0x000c
        /*0014*/ 	.byte	0x00, 0xf0, 0x11, 0x00


	//----- nvinfo : EIATTR_KPARAM_INFO
	.align		4
.L_11:
        /*0018*/ 	.byte	0x04, 0x17
        /*001a*/ 	.short	(.L_13 - .L_12)
.L_12:
        /*001c*/ 	.word	0x00000000
        /*0020*/ 	.short	0x0001
        /*0022*/ 	.short	0x0008
        /*0024*/ 	.byte	0x00, 0xf0, 0x11, 0x00


	//----- nvinfo : EIATTR_KPARAM_INFO
	.align		4
.L_13:
        /*0028*/ 	.byte	0x04, 0x17
        /*002a*/ 	.short	(.L_15 - .L_14)
.L_14:
        /*002c*/ 	.word	0x00000000
        /*0030*/ 	.short	0x0000
        /*0032*/ 	.short	0x0000
        /*0034*/ 	.byte	0x00, 0xf4, 0x21, 0x00


	//----- nvinfo : EIATTR_SPARSE_MMA_MASK
	.align		4
.L_15:
        /*0038*/ 	.byte	0x03, 0x50
        /*003a*/ 	.short	0x0000


	//----- nvinfo : EIATTR_MAXREG_COUNT
	.align		4
        /*003c*/ 	.byte	0x03, 0x1b
        /*003e*/ 	.short	0x00ff


	//----- nvinfo : EIATTR_COOP_GROUP_MASK_REGIDS
	.align		4
        /*0040*/ 	.byte	0x04, 0x29
        /*0042*/ 	.short	(.L_17 - .L_16)


	//   ....[0]....
.L_16:
        /*0044*/ 	.word	0xffffffff


	//   ....[1]....
        /*0048*/ 	.word	0xffffffff


	//   ....[2]....
        /*004c*/ 	.word	0xffffffff


	//   ....[3]....
        /*0050*/ 	.word	0xffffffff


	//----- nvinfo : EIATTR_COOP_GROUP_INSTR_OFFSETS
	.align		4
.L_17:
        /*0054*/ 	.byte	0x04, 0x28
        /*0056*/ 	.short	(.L_19 - .L_18)


	//   ....[0]....
.L_18:
        /*0058*/ 	.word	0x00000260


	//   ....[1]....
        /*005c*/ 	.word	0x000002a0


	//   ....[2]....
        /*0060*/ 	.word	0x00000490


	//   ....[3]....
        /*0064*/ 	.word	0x000004b0


	//----- nvinfo : EIATTR_EXIT_INSTR_OFFSETS
	.align		4
.L_19:
        /*0068*/ 	.byte	0x04, 0x1c
        /*006a*/ 	.short	(.L_21 - .L_20)


	//   ....[0]....
.L_20:
        /*006c*/ 	.word	0x000005e0


	//   ....[1]....
        /*0070*/ 	.word	0x00000600


	//----- nvinfo : EIATTR_REQNTID
	.align		4
.L_21:
        /*0074*/ 	.byte	0x04, 0x10
        /*0076*/ 	.short	(.L_23 - .L_22)
.L_22:
        /*0078*/ 	.word	0x00000080
        /*007c*/ 	.word	0x00000001
        /*0080*/ 	.word	0x00000001


	//----- nvinfo : EIATTR_CRS_STACK_SIZE
	.align		4
.L_23:
        /*0084*/ 	.byte	0x04, 0x1e
        /*0086*/ 	.short	(.L_25 - .L_24)
.L_24:
        /*0088*/ 	.word	0x00000000


	//----- nvinfo : EIATTR_CBANK_PARAM_SIZE
	.align		4
.L_25:
        /*008c*/ 	.byte	0x03, 0x19
        /*008e*/ 	.short	0x0010


	//----- nvinfo : EIATTR_PARAM_CBANK
	.align		4
        /*0090*/ 	.byte	0x04, 0x0a
        /*0092*/ 	.short	(.L_27 - .L_26)
	.align		4
.L_26:
        /*0094*/ 	.word	index@(.nv.constant0.triton_per_fused__softmax_8)
        /*0098*/ 	.short	0x0210
        /*009a*/ 	.short	0x0010


	//----- nvinfo : EIATTR_SW_WAR
	.align		4
.L_27:
        /*009c*/ 	.byte	0x04, 0x36
        /*009e*/ 	.short	(.L_29 - .L_28)
.L_28:
        /*00a0*/ 	.word	0x00000008
.L_29:


//--------------------- .nv.callgraph             --------------------------
	.section	.nv.callgraph,"",@"SHT_CUDA_CALLGRAPH"
	.align	4
	.sectionentsize	8
	.align		4
        /*0000*/ 	.word	0x00000000
	.align		4
        /*0004*/ 	.word	0xffffffff
	.align		4
        /*0008*/ 	.word	0x00000000
	.align		4
        /*000c*/ 	.word	0xfffffffe
	.align		4
        /*0010*/ 	.word	0x00000000
	.align		4
        /*0014*/ 	.word	0xfffffffd
	.align		4
        /*0018*/ 	.word	0x00000000
	.align		4
        /*001c*/ 	.word	0xfffffffc


//--------------------- .text.triton_per_fused__softmax_8 --------------------------
	.section	.text.triton_per_fused__softmax_8,"ax",@progbits
	.align	128
        .global         triton_per_fused__softmax_8
        .type           triton_per_fused__softmax_8,@function
        .size           triton_per_fused__softmax_8,(.L_x_3 - triton_per_fused__softmax_8)
        .other          triton_per_fused__softmax_8,@"STO_CUDA_ENTRY STV_DEFAULT"
triton_per_fused__softmax_8:
.text.triton_per_fused__softmax_8:
[----:B------:R-:W0:Y:S02]  /*0000*/  LDC R1, c[0x0][0x28] ;  /* 0x00000a00ff017b82 */ /* 0x000e240000000800 */
[----:B------:R-:W1:Y:S01]  /*0010*/  S2R R4, SR_TID.X ;  /* 0x0000000000047919 */ /* 0x000e620000002100 */
[----:B------:R-:W2:Y:S01]  /*0020*/  S2UR UR4, SR_CTAID.X ;  /* 0x00000000000479c3 */ /* 0x000ea20000002500 */
[----:B------:R-:W-:Y:S01]  /*0030*/  BSSY B0, `(.L_x_0) ;  /* 0x0000010000007945 */ /* 0x000fe20003800000 */
[----:B------:R-:W-:-:S06]  /*0040*/  CS2R R6, SRZ ;  /* 0x0000000000067805 */ /* 0x000fcc000001ff00 */
[----:B------:R-:W3:Y:S01]  /*0050*/  LDC.64 R2, c[0x0][0x210] ;  /* 0x00008400ff027b82 */ /* 0x000ee20000000a00 */
[----:B--2---:R-:W-:Y:S01]  /*0060*/  USHF.L.U32 UR4, UR4, 0x5, URZ ;  /* 0x0000000504047899 */ /* 0x004fe2000800063f */
[----:B-1----:R-:W-:Y:S01]  /*0070*/  SHF.R.U32.HI R0, RZ, 0x2, R4 ;  /* 0x00000002ff007819 */ /* 0x002fe20000011604 */
[----:B------:R-:W-:-:S03]  /*0080*/  IMAD.SHL.U32 R4, R4, 0x4, RZ ;  /* 0x0000000404047824 */ /* 0x000fc600078e00ff */
[----:B------:R-:W-:Y:S02]  /*0090*/  SGXT.U32 R0, R0, 0x5 ;  /* 0x000000050000781a */ /* 0x000fe40000000000 */
[----:B------:R-:W-:Y:S02]  /*00a0*/  LOP3.LUT R5, R4, 0xc, RZ, 0xc0, !PT ;  /* 0x0000000c04057812 */ /* 0x000fe400078ec0ff */
[----:B------:R-:W-:Y:S01]  /*00b0*/  LOP3.LUT R0, R0, UR4, RZ, 0xfc, !PT ;  /* 0x0000000400007c12 */ /* 0x000fe2000f8efcff */
[----:B------:R-:W-:-:S03]  /*00c0*/  ULDC.64 UR4, c[0x0][0x208] ;  /* 0x0000820000047ab9 */ /* 0x000fc60000000a00 */
[C---:B------:R-:W-:Y:S02]  /*00d0*/  ISETP.GE.AND P0, PT, R0.reuse, 0x100, PT ;  /* 0x000001000000780c */ /* 0x040fe40003f06270 */
[----:B------:R-:W-:-:S05]  /*00e0*/  LEA R5, R0, R5, 0x4 ;  /* 0x0000000500057211 */ /* 0x000fca00078e20ff */
[----:B---3--:R-:W-:Y:S01]  /*00f0*/  IMAD.WIDE R2, R5, 0x4, R2 ;  /* 0x0000000405027825 */ /* 0x008fe200078e0202 */
[----:B------:R-:W-:-:S05]  /*0100*/  CS2R R4, SRZ ;  /* 0x0000000000047805 */ /* 0x000fca000001ff00 */
[----:B------:R-:W-:Y:S05]  /*0110*/  @P0 BRA `(.L_x_1) ;  /* 0x0000000000040947 */ /* 0x000fea0003800000 */
[----:B------:R1:W5:Y:S02]  /*0120*/  LDG.E.128 R4, desc[UR4][R2.64] ;  /* 0x0000000402047981 */ /* 0x000364000c1e1d00 */
.L_x_1:
[----:B------:R-:W-:Y:S05]  /*0130*/  BSYNC B0 ;  /* 0x0000000000007941 */ /* 0x000fea0003800000 */
.L_x_0:
[----:B-----5:R-:W-:Y:S02]  /*0140*/  SEL R5, R5, RZ, !P0 ;  /* 0x000000ff05057207 */ /* 0x020fe40004000000 */
[----:B------:R-:W-:Y:S02]  /*0150*/  SEL R4, R4, RZ, !P0 ;  /* 0x000000ff04047207 */ /* 0x000fe40004000000 */
[----:B------:R-:W-:Y:S02]  /*0160*/  FSEL R9, R5, -INF , !P0 ;  /* 0xff80000005097808 */ /* 0x000fe40004000000 */
[----:B------:R-:W-:Y:S02]  /*0170*/  FSEL R0, R4, -INF , !P0 ;  /* 0xff80000004007808 */ /* 0x000fe40004000000 */
[----:B------:R-:W-:Y:S02]  /*0180*/  SEL R6, R6, RZ, !P0 ;  /* 0x000000ff06067207 */ /* 0x000fe40004000000 */
[----:B------:R-:W-:-:S02]  /*0190*/  FSETP.GT.AND P1, PT, R0, R9, PT ;  /* 0x000000090000720b */ /* 0x000fc40003f24000 */
[----:B------:R-:W-:Y:S02]  /*01a0*/  FSETP.NAN.AND P2, PT, R0, R0, PT ;  /* 0x000000000000720b */ /* 0x000fe40003f48000 */
[----:B------:R-:W-:Y:S02]  /*01b0*/  FSEL R11, R6, -INF , !P0 ;  /* 0xff800000060b7808 */ /* 0x000fe40004000000 */
[----:B------:R-:W-:-:S07]  /*01c0*/  SEL R7, R7, RZ, !P0 ;  /* 0x000000ff07077207 */ /* 0x000fce0004000000 */
[----:B------:R-:W-:Y:S02]  /*01d0*/  @!P1 FSEL R0, R0, R9, P2 ;  /* 0x0000000900009208 */ /* 0x000fe40001000000 */
[----:B------:R-:W-:Y:S02]  /*01e0*/  FSEL R9, R7, -INF , !P0 ;  /* 0xff80000007097808 */ /* 0x000fe40004000000 */
[C---:B------:R-:W-:Y:S02]  /*01f0*/  FSETP.GT.AND P1, PT, R0.reuse, R11, PT ;  /* 0x0000000b0000720b */ /* 0x040fe40003f24000 */
[----:B------:R-:W-:-:S11]  /*0200*/  FSETP.NAN.AND P2, PT, R0, R0, PT ;  /* 0x000000000000720b */ /* 0x000fd60003f48000 */
[----:B------:R-:W-:-:S04]  /*0210*/  @!P1 FSEL R0, R0, R11, P2 ;  /* 0x0000000b00009208 */ /* 0x000fc80001000000 */
[C---:B------:R-:W-:Y:S02]  /*0220*/  FSETP.GT.AND P1, PT, R0.reuse, R9, PT ;  /* 0x000000090000720b */ /* 0x040fe40003f24000 */
[----:B------:R-:W-:-:S11]  /*0230*/  FSETP.NAN.AND P2, PT, R0, R0, PT ;  /* 0x000000000000720b */ /* 0x000fd60003f48000 */
[----:B------:R-:W-:-:S04]  /*0240*/  @!P1 FSEL R0, R0, R9, P2 ;  /* 0x0000000900009208 */ /* 0x000fc80001000000 */
[C---:B------:R-:W-:Y:S01]  /*0250*/  FSETP.NAN.AND P2, PT, R0.reuse, R0, PT ;  /* 0x000000000000720b */ /* 0x040fe20003f48000 */
[----:B------:R-:W2:Y:S02]  /*0260*/  SHFL.BFLY PT, R9, R0, 0x2, 0x1f ;  /* 0x0c401f0000097f89 */ /* 0x000ea400000e0000 */
[----:B--2---:R-:W-:-:S13]  /*0270*/  FSETP.GT.AND P1, PT, R0, R9, PT ;  /* 0x000000090000720b */ /* 0x004fda0003f24000 */
[----:B------:R-:W-:-:S04]  /*0280*/  @!P1 FSEL R0, R0, R9, P2 ;  /* 0x0000000900009208 */ /* 0x000fc80001000000 */
[C---:B------:R-:W-:Y:S01]  /*0290*/  FSETP.NAN.AND P2, PT, R0.reuse, R0, PT ;  /* 0x000000000000720b */ /* 0x040fe20003f48000 */
[----:B------:R-:W2:Y:S02]  /*02a0*/  SHFL.BFLY PT, R9, R0, 0x1, 0x1f ;  /* 0x0c201f0000097f89 */ /* 0x000ea400000e0000 */
[----:B--2---:R-:W-:-:S13]  /*02b0*/  FSETP.GT.AND P1, PT, R0, R9, PT ;  /* 0x000000090000720b */ /* 0x004fda0003f24000 */
[----:B------:R-:W-:-:S05]  /*02c0*/  @!P1 FSEL R0, R0, R9, P2 ;  /* 0x0000000900009208 */ /* 0x000fca0001000000 */
[--C-:B------:R-:W-:Y:S01]  /*02d0*/  FADD R4, R4, -R0.reuse ;  /* 0x8000000004047221 */ /* 0x100fe20000000000 */
[--C-:B------:R-:W-:Y:S01]  /*02e0*/  FADD R5, R5, -R0.reuse ;  /* 0x8000000005057221 */ /* 0x100fe20000000000 */
[--C-:B------:R-:W-:Y:S01]  /*02f0*/  FADD R6, R6, -R0.reuse ;  /* 0x8000000006067221 */ /* 0x100fe20000000000 */
[----:B------:R-:W-:Y:S01]  /*0300*/  FADD R7, R7, -R0 ;  /* 0x8000000007077221 */ /* 0x000fe20000000000 */
[----:B------:R-:W-:Y:S01]  /*0310*/  FMUL R4, R4, 1.4426950216293334961 ;  /* 0x3fb8aa3b04047820 */ /* 0x000fe20000400000 */
[----:B------:R-:W-:Y:S01]  /*0320*/  FMUL R5, R5, 1.4426950216293334961 ;  /* 0x3fb8aa3b05057820 */ /* 0x000fe20000400000 */
[----:B------:R-:W-:Y:S01]  /*0330*/  FMUL R6, R6, 1.4426950216293334961 ;  /* 0x3fb8aa3b06067820 */ /* 0x000fe20000400000 */
[----:B------:R-:W-:Y:S02]  /*0340*/  FMUL R9, R7, 1.4426950216293334961 ;  /* 0x3fb8aa3b07097820 */ /* 0x000fe40000400000 */
[----:B------:R-:W-:Y:S02]  /*0350*/  FSETP.GEU.AND P1, PT, R4, -126, PT ;  /* 0xc2fc00000400780b */ /* 0x000fe40003f2e000 */
[----:B------:R-:W-:-:S02]  /*0360*/  FSETP.GEU.AND P2, PT, R5, -126, PT ;  /* 0xc2fc00000500780b */ /* 0x000fc40003f4e000 */
[----:B------:R-:W-:Y:S02]  /*0370*/  FSETP.GEU.AND P3, PT, R6, -126, PT ;  /* 0xc2fc00000600780b */ /* 0x000fe40003f6e000 */
[----:B------:R-:W-:-:S07]  /*0380*/  FSETP.GEU.AND P4, PT, R9, -126, PT ;  /* 0xc2fc00000900780b */ /* 0x000fce0003f8e000 */
[----:B------:R-:W-:Y:S02]  /*0390*/  @!P1 FMUL R4, R4, 0.5 ;  /* 0x3f00000004049820 */ /* 0x000fe40000400000 */
[----:B------:R-:W-:Y:S02]  /*03a0*/  @!P2 FMUL R5, R5, 0.5 ;  /* 0x3f0000000505a820 */ /* 0x000fe40000400000 */
[----:B------:R-:W2:Y:S01]  /*03b0*/  MUFU.EX2 R0, R4 ;  /* 0x0000000400007308 */ /* 0x000ea20000000800 */
[----:B------:R-:W-:Y:S01]  /*03c0*/  @!P3 FMUL R6, R6, 0.5 ;  /* 0x3f0000000606b820 */ /* 0x000fe20000400000 */
[----:B------:R-:W-:-:S06]  /*03d0*/  @!P4 FMUL R9, R9, 0.5 ;  /* 0x3f0000000909c820 */ /* 0x000fcc0000400000 */
[----:B------:R-:W3:Y:S01]  /*03e0*/  MUFU.EX2 R7, R5 ;  /* 0x0000000500077308 */ /* 0x000ee20000000800 */
[----:B--2---:R-:W-:-:S07]  /*03f0*/  @!P1 FMUL R0, R0, R0 ;  /* 0x0000000000009220 */ /* 0x004fce0000400000 */
[----:B------:R-:W2:Y:S01]  /*0400*/  MUFU.EX2 R8, R6 ;  /* 0x0000000600087308 */ /* 0x000ea20000000800 */
[----:B---3--:R-:W-:-:S07]  /*0410*/  @!P2 FMUL R7, R7, R7 ;  /* 0x000000070707a220 */ /* 0x008fce0000400000 */
[----:B------:R-:W3:Y:S01]  /*0420*/  MUFU.EX2 R10, R9 ;  /* 0x00000009000a7308 */ /* 0x000ee20000000800 */
[----:B------:R-:W-:Y:S01]  /*0430*/  FADD R11, R0, R7 ;  /* 0x00000007000b7221 */ /* 0x000fe20000000000 */
[----:B--2---:R-:W-:-:S04]  /*0440*/  @!P3 FMUL R8, R8, R8 ;  /* 0x000000080808b220 */ /* 0x004fc80000400000 */
[----:B------:R-:W-:Y:S01]  /*0450*/  FADD R11, R8, R11 ;  /* 0x0000000b080b7221 */ /* 0x000fe20000000000 */
[----:B---3--:R-:W-:-:S04]  /*0460*/  @!P4 FMUL R10, R10, R10 ;  /* 0x0000000a0a0ac220 */ /* 0x008fc80000400000 */
[----:B------:R-:W-:-:S05]  /*0470*/  FADD R11, R10, R11 ;  /* 0x0000000b0a0b7221 */ /* 0x000fca0000000000 */
[----:B------:R-:W-:-:S05]  /*0480*/  FSEL R11, R11, RZ, !P0 ;  /* 0x000000ff0b0b7208 */ /* 0x000fca0004000000 */
[----:B------:R-:W2:Y:S02]  /*0490*/  SHFL.BFLY PT, R4, R11, 0x2, 0x1f ;  /* 0x0c401f000b047f89 */ /* 0x000ea400000e0000 */
[----:B--2---:R-:W-:-:S05]  /*04a0*/  FADD R4, R11, R4 ;  /* 0x000000040b047221 */ /* 0x004fca0000000000 */
[----:B------:R-:W2:Y:S02]  /*04b0*/  SHFL.BFLY PT, R5, R4, 0x1, 0x1f ;  /* 0x0c201f0004057f89 */ /* 0x000ea400000e0000 */
[----:B--2---:R-:W-:-:S05]  /*04c0*/  FADD R5, R4, R5 ;  /* 0x0000000504057221 */ /* 0x004fca0000000000 */
[C---:B------:R-:W-:Y:S02]  /*04d0*/  FSETP.GT.AND P1, PT, |R5|.reuse, 8.50705917302346158658e+37, PT ;  /* 0x7e8000000500780b */ /* 0x040fe40003f24200 */
[----:B------:R-:W-:-:S11]  /*04e0*/  FSETP.GEU.AND P2, PT, |R5|, 1.175494350822287508e-38, PT ;  /* 0x008000000500780b */ /* 0x000fd60003f4e200 */
[----:B------:R-:W-:Y:S01]  /*04f0*/  @P1 FMUL R5, R5, 0.25 ;  /* 0x3e80000005051820 */ /* 0x000fe20000400000 */
[----:B------:R-:W-:Y:S01]  /*0500*/  @P1 FMUL R0, R0, 0.25 ;  /* 0x3e80000000001820 */ /* 0x000fe20000400000 */
[----:B------:R-:W-:Y:S01]  /*0510*/  @P1 FMUL R7, R7, 0.25 ;  /* 0x3e80000007071820 */ /* 0x000fe20000400000 */
[----:B------:R-:W-:Y:S01]  /*0520*/  @P1 FMUL R8, R8, 0.25 ;  /* 0x3e80000008081820 */ /* 0x000fe20000400000 */
[----:B------:R-:W-:Y:S01]  /*0530*/  @!P2 FMUL R5, R5, 16777216 ;  /* 0x4b8000000505a820 */ /* 0x000fe20000400000 */
[----:B------:R-:W-:Y:S01]  /*0540*/  @P1 FMUL R10, R10, 0.25 ;  /* 0x3e8000000a0a1820 */ /* 0x000fe20000400000 */
[----:B------:R-:W-:Y:S01]  /*0550*/  @!P2 FMUL R0, R0, 16777216 ;  /* 0x4b8000000000a820 */ /* 0x000fe20000400000 */
[----:B------:R-:W-:Y:S01]  /*0560*/  @!P2 FMUL R7, R7, 16777216 ;  /* 0x4b8000000707a820 */ /* 0x000fe20000400000 */
[----:B------:R-:W-:Y:S01]  /*0570*/  @!P2 FMUL R8, R8, 16777216 ;  /* 0x4b8000000808a820 */ /* 0x000fe20000400000 */
[----:B------:R-:W-:Y:S01]  /*0580*/  @!P2 FMUL R10, R10, 16777216 ;  /* 0x4b8000000a0aa820 */ /* 0x000fe20000400000 */
[----:B------:R-:W2:Y:S02]  /*0590*/  MUFU.RCP R5, R5 ;  /* 0x0000000500057308 */ /* 0x000ea40000001000 */
[C---:B--2---:R-:W-:Y:S01]  /*05a0*/  FMUL R12, R5.reuse, R0 ;  /* 0x00000000050c7220 */ /* 0x044fe20000400000 */
[C---:B------:R-:W-:Y:S01]  /*05b0*/  FMUL R13, R5.reuse, R7 ;  /* 0x00000007050d7220 */ /* 0x040fe20000400000 */
[C---:B------:R-:W-:Y:S01]  /*05c0*/  FMUL R14, R5.reuse, R8 ;  /* 0x00000008050e7220 */ /* 0x040fe20000400000 */
[----:B------:R-:W-:Y:S01]  /*05d0*/  FMUL R15, R5, R10 ;  /* 0x0000000a050f7220 */ /* 0x000fe20000400000 */
[----:B------:R-:W-:Y:S06]  /*05e0*/  @P0 EXIT ;  /* 0x000000000000094d */ /* 0x000fec0003800000 */
[----:B------:R-:W-:Y:S01]  /*05f0*/  STG.E.128 desc[UR4][R2.64], R12 ;  /* 0x0000000c02007986 */ /* 0x000fe2000c101d04 */
[----:B------:R-:W-:Y:S05]  /*0600*/  EXIT ;  /* 0x000000000000794d */ /* 0x000fea0003800000 */
.L_x_2:
[----:B------:R-:W-:-:S00]  /*0610*/  BRA `(.L_x_2) ;  /* 0xfffffffc00fc7947 */ /* 0x000fc0000383ffff */
[----:B------:R-:W-:-:S00]  /*0620*/  NOP ;  /* 0x0000000000007918 */ /* 0x000fc00000000000 */
        /* <DEDUP_REMOVED lines=13> */
.L_x_3:


//--------------------- .nv.constant0.triton_per_fused__softmax_8 --------------------------
	.section	.nv.constant0.triton_per_fused__softmax_8,"a",@progbits
	.sectionflags	@""
	.align	4
.nv.constant0.triton_per_fused__softmax_8:
	.zero		544
